	.headerflags	@"EF_CUDA_TEXMODE_UNIFIED EF_CUDA_64BIT_ADDRESS EF_CUDA_ACCELERATORS EF_CUDA_SM90 EF_CUDA_VIRTUAL_SM(EF_CUDA_SM90)"
	.elftype	@"ET_EXEC"


//--------------------- .nv.info                  --------------------------
	.section	.nv.info,"",@"SHT_CUDA_INFO"
	.align	4


	//----- nvinfo : EIATTR_REGCOUNT
	.align		4
        /*0000*/ 	.byte	0x04, 0x2f
        /*0002*/ 	.short	(.L_3 - .L_2)
	.align		4
.L_2:
        /*0004*/ 	.word	index@(triton_poi_fused_cat_51)
        /*0008*/ 	.word	0x0000001d


	//----- nvinfo : EIATTR_MIN_STACK_SIZE
	.align		4
.L_3:
        /*000c*/ 	.byte	0x04, 0x12
        /*000e*/ 	.short	(.L_5 - .L_4)
	.align		4
.L_4:
        /*0010*/ 	.word	index@(triton_poi_fused_cat_51)
        /*0014*/ 	.word	0x00000000


	//----- nvinfo : EIATTR_FRAME_SIZE
	.align		4
.L_5:
        /*0018*/ 	.byte	0x04, 0x11
        /*001a*/ 	.short	(.L_7 - .L_6)
	.align		4
.L_6:
        /*001c*/ 	.word	index@(triton_poi_fused_cat_51)
        /*0020*/ 	.word	0x00000000


	//----- nvinfo : EIATTR_MIN_STACK_SIZE
	.align		4
.L_7:
        /*0024*/ 	.byte	0x04, 0x12
        /*0026*/ 	.short	(.L_9 - .L_8)
	.align		4
.L_8:
        /*0028*/ 	.word	index@(triton_poi_fused_cat_51)
        /*002c*/ 	.word	0x00000000
.L_9:


//--------------------- .nv.info.triton_poi_fused_cat_51 --------------------------
	.section	.nv.info.triton_poi_fused_cat_51,"",@"SHT_CUDA_INFO"
	.sectionflags	@""
	.align	4


	//----- nvinfo : EIATTR_CUDA_API_VERSION
	.align		4
        /*0000*/ 	.byte	0x04, 0x37
        /*0002*/ 	.short	(.L_11 - .L_10)
.L_10:
        /*0004*/ 	.word	0x0000007c


	//----- nvinfo : EIATTR_KPARAM_INFO
	.align		4
.L_11:
        /*0008*/ 	.byte	0x04, 0x17
        /*000a*/ 	.short	(.L_13 - .L_12)
.L_12:
        /*000c*/ 	.word	0x00000000
        /*0010*/ 	.short	0x000b
        /*0012*/ 	.short	0x0058
        /*0014*/ 	.byte	0x00, 0xf0, 0x11, 0x00


	//----- nvinfo : EIATTR_KPARAM_INFO
	.align		4
.L_13:
        /*0018*/ 	.byte	0x04, 0x17
        /*001a*/ 	.short	(.L_15 - .L_14)
.L_14:
        /*001c*/ 	.word	0x00000000
        /*0020*/ 	.short	0x000a
        /*0022*/ 	.short	0x0050
        /*0024*/ 	.byte	0x00, 0xf4, 0x21, 0x00


	//----- nvinfo : EIATTR_KPARAM_INFO
	.align		4
.L_15:
        /*0028*/ 	.byte	0x04, 0x17
        /*002a*/ 	.short	(.L_17 - .L_16)
.L_16:
        /*002c*/ 	.word	0x00000000
        /*0030*/ 	.short	0x0009
        /*0032*/ 	.short	0x0048
        /*0034*/ 	.byte	0x00, 0xf4, 0x21, 0x00


	//----- nvinfo : EIATTR_KPARAM_INFO
	.align		4
.L_17:
        /*0038*/ 	.byte	0x04, 0x17
        /*003a*/ 	.short	(.L_19 - .L_18)
.L_18:
        /*003c*/ 	.word	0x00000000
        /*0040*/ 	.short	0x0008
        /*0042*/ 	.short	0x0040
        /*0044*/ 	.byte	0x00, 0xf4, 0x21, 0x00


	//----- nvinfo : EIATTR_KPARAM_INFO
	.align		4
.L_19:
        /*0048*/ 	.byte	0x04, 0x17
        /*004a*/ 	.short	(.L_21 - .L_20)
.L_20:
        /*004c*/ 	.word	0x00000000
        /*0050*/ 	.short	0x0007
        /*0052*/ 	.short	0x0038
        /*0054*/ 	.byte	0x00, 0xf4, 0x21, 0x00


	//----- nvinfo : EIATTR_KPARAM_INFO
	.align		4
.L_21:
        /*0058*/ 	.byte	0x04, 0x17
        /*005a*/ 	.short	(.L_23 - .L_22)
.L_22:
        /*005c*/ 	.word	0x00000000
        /*0060*/ 	.short	0x0006
        /*0062*/ 	.short	0x0030
        /*0064*/ 	.byte	0x00, 0xf4, 0x21, 0x00


	//----- nvinfo : EIATTR_KPARAM_INFO
	.align		4
.L_23:
        /*0068*/ 	.byte	0x04, 0x17
        /*006a*/ 	.short	(.L_25 - .L_24)
.L_24:
        /*006c*/ 	.word	0x00000000
        /*0070*/ 	.short	0x0005
        /*0072*/ 	.short	0x0028
        /*0074*/ 	.byte	0x00, 0xf4, 0x21, 0x00


	//----- nvinfo : EIATTR_KPARAM_INFO
	.align		4
.L_25:
        /*0078*/ 	.byte	0x04, 0x17
        /*007a*/ 	.short	(.L_27 - .L_26)
.L_26:
        /*007c*/ 	.word	0x00000000
        /*0080*/ 	.short	0x0004
        /*0082*/ 	.short	0x0020
        /*0084*/ 	.byte	0x00, 0xf4, 0x21, 0x00


	//----- nvinfo : EIATTR_KPARAM_INFO
	.align		4
.L_27:
        /*0088*/ 	.byte	0x04, 0x17
        /*008a*/ 	.short	(.L_29 - .L_28)
.L_28:
        /*008c*/ 	.word	0x00000000
        /*0090*/ 	.short	0x0003
        /*0092*/ 	.short	0x0018
        /*0094*/ 	.byte	0x00, 0xf4, 0x21, 0x00


	//----- nvinfo : EIATTR_KPARAM_INFO
	.align		4
.L_29:
        /*0098*/ 	.byte	0x04, 0x17
        /*009a*/ 	.short	(.L_31 - .L_30)
.L_30:
        /*009c*/ 	.word	0x00000000
        /*00a0*/ 	.short	0x0002
        /*00a2*/ 	.short	0x0010
        /*00a4*/ 	.byte	0x00, 0xf4, 0x21, 0x00


	//----- nvinfo : EIATTR_KPARAM_INFO
	.align		4
.L_31:
        /*00a8*/ 	.byte	0x04, 0x17
        /*00aa*/ 	.short	(.L_33 - .L_32)
.L_32:
        /*00ac*/ 	.word	0x00000000
        /*00b0*/ 	.short	0x0001
        /*00b2*/ 	.short	0x0008
        /*00b4*/ 	.byte	0x00, 0xf4, 0x21, 0x00


	//----- nvinfo : EIATTR_KPARAM_INFO
	.align		4
.L_33:
        /*00b8*/ 	.byte	0x04, 0x17
        /*00ba*/ 	.short	(.L_35 - .L_34)
.L_34:
        /*00bc*/ 	.word	0x00000000
        /*00c0*/ 	.short	0x0000
        /*00c2*/ 	.short	0x0000
        /*00c4*/ 	.byte	0x00, 0xf4, 0x21, 0x00


	//----- nvinfo : EIATTR_SPARSE_MMA_MASK
	.align		4
.L_35:
        /*00c8*/ 	.byte	0x03, 0x50
        /*00ca*/ 	.short	0x0000


	//----- nvinfo : EIATTR_MAXREG_COUNT
	.align		4
        /*00cc*/ 	.byte	0x03, 0x1b
        /*00ce*/ 	.short	0x00ff


	//----- nvinfo : EIATTR_EXIT_INSTR_OFFSETS
	.align		4
        /*00d0*/ 	.byte	0x04, 0x1c
        /*00d2*/ 	.short	(.L_37 - .L_36)


	//   ....[0]....
.L_36:
        /*00d4*/ 	.word	0x00000670


	//   ....[1]....
        /*00d8*/ 	.word	0x00000690


	//----- nvinfo : EIATTR_REQNTID
	.align		4
.L_37:
        /*00dc*/ 	.byte	0x04, 0x10
        /*00de*/ 	.short	(.L_39 - .L_38)
.L_38:
        /*00e0*/ 	.word	0x00000080
        /*00e4*/ 	.word	0x00000001
        /*00e8*/ 	.word	0x00000001


	//----- nvinfo : EIATTR_CBANK_PARAM_SIZE
	.align		4
.L_39:
        /*00ec*/ 	.byte	0x03, 0x19
        /*00ee*/ 	.short	0x005c


	//----- nvinfo : EIATTR_PARAM_CBANK
	.align		4
        /*00f0*/ 	.byte	0x04, 0x0a
        /*00f2*/ 	.short	(.L_41 - .L_40)
	.align		4
.L_40:
        /*00f4*/ 	.word	index@(.nv.constant0.triton_poi_fused_cat_51)
        /*00f8*/ 	.short	0x0210
        /*00fa*/ 	.short	0x005c


	//----- nvinfo : EIATTR_SW_WAR
	.align		4
.L_41:
        /*00fc*/ 	.byte	0x04, 0x36
        /*00fe*/ 	.short	(.L_43 - .L_42)
.L_42:
        /*0100*/ 	.word	0x00000008
.L_43:


//--------------------- .nv.callgraph             --------------------------
	.section	.nv.callgraph,"",@"SHT_CUDA_CALLGRAPH"
	.align	4
	.sectionentsize	8
	.align		4
        /*0000*/ 	.word	0x00000000
	.align		4
        /*0004*/ 	.word	0xffffffff
	.align		4
        /*0008*/ 	.word	0x00000000
	.align		4
        /*000c*/ 	.word	0xfffffffe
	.align		4
        /*0010*/ 	.word	0x00000000
	.align		4
        /*0014*/ 	.word	0xfffffffd
	.align		4
        /*0018*/ 	.word	0x00000000
	.align		4
        /*001c*/ 	.word	0xfffffffc


//--------------------- .nv.constant4             --------------------------
	.section	.nv.constant4,"a",@progbits
	.align	8
	.align		8
.nv.constant4:
        /*0000*/ 	.dword	_$_str
	.align		8
        /*0008*/ 	.dword	_$_str_$_2


//--------------------- .text.triton_poi_fused_cat_51 --------------------------
	.section	.text.triton_poi_fused_cat_51,"ax",@progbits
	.align	128
        .global         triton_poi_fused_cat_51
        .type           triton_poi_fused_cat_51,@function
        .size           triton_poi_fused_cat_51,(.L_x_1 - triton_poi_fused_cat_51)
        .other          triton_poi_fused_cat_51,@"STO_CUDA_ENTRY STV_DEFAULT"
triton_poi_fused_cat_51:
.text.triton_poi_fused_cat_51:
[----:B------:R-:W0:Y:S01]  /*0000*/  LDC R1, c[0x0][0x28] ;  /* 0x00000a00ff017b82 */ /* 0x000e220000000800 */
[----:B------:R-:W1:Y:S07]  /*0010*/  S2R R2, SR_TID.X ;  /* 0x0000000000027919 */ /* 0x000e6e0000002100 */
[----:B------:R-:W2:Y:S01]  /*0020*/  LDC.64 R8, c[0x0][0x220] ;  /* 0x00008800ff087b82 */ /* 0x000ea20000000a00 */
[----:B------:R-:W-:Y:S01]  /*0030*/  HFMA2.MMA R21, -RZ, RZ, 0, 0 ;  /* 0x00000000ff157435 */ /* 0x000fe200000001ff */
[----:B------:R-:W-:Y:S01]  /*0040*/  ULDC.64 UR4, c[0x0][0x208] ;  /* 0x0000820000047ab9 */ /* 0x000fe20000000a00 */
[----:B------:R-:W3:Y:S05]  /*0050*/  S2R R3, SR_CTAID.X ;  /* 0x0000000000037919 */ /* 0x000eea0000002500 */
[----:B------:R-:W4:Y:S01]  /*0060*/  LDC.64 R12, c[0x0][0x248] ;  /* 0x00009200ff0c7b82 */ /* 0x000f220000000a00 */
[----:B------:R-:W-:Y:S01]  /*0070*/  IMAD.MOV.U32 R0, RZ, RZ, RZ ;  /* 0x000000ffff007224 */ /* 0x000fe200078e00ff */
[----:B------:R-:W-:-:S06]  /*0080*/  ULDC.64 UR6, c[0x0][0x238] ;  /* 0x00008e0000067ab9 */ /* 0x000fcc0000000a00 */
[----:B------:R-:W5:Y:S08]  /*0090*/  LDC.64 R14, c[0x0][0x218] ;  /* 0x00008600ff0e7b82 */ /* 0x000f700000000a00 */
[----:B------:R-:W5:Y:S01]  /*00a0*/  LDC.64 R18, c[0x0][0x210] ;  /* 0x00008400ff127b82 */ /* 0x000f620000000a00 */
[----:B-1----:R-:W-:-:S07]  /*00b0*/  LOP3.LUT R2, R2, 0x7f, RZ, 0xc0, !PT ;  /* 0x0000007f02027812 */ /* 0x002fce00078ec0ff */
[----:B------:R-:W1:Y:S01]  /*00c0*/  LDC.64 R16, c[0x0][0x240] ;  /* 0x00009000ff107b82 */ /* 0x000e620000000a00 */
[----:B---3--:R-:W-:Y:S02]  /*00d0*/  IMAD R3, R3, 0x80, R2 ;  /* 0x0000008003037824 */ /* 0x008fe400078e0202 */
[----:B------:R-:W-:-:S05]  /*00e0*/  IMAD.MOV.U32 R2, RZ, RZ, RZ ;  /* 0x000000ffff027224 */ /* 0x000fca00078e00ff */
[----:B------:R-:W3:Y:S01]  /*00f0*/  LDC.64 R6, c[0x0][0x230] ;  /* 0x00008c00ff067b82 */ /* 0x000ee20000000a00 */
[C---:B------:R-:W-:Y:S01]  /*0100*/  ISETP.GE.AND P0, PT, R3.reuse, 0x1c00, PT ;  /* 0x00001c000300780c */ /* 0x040fe20003f06270 */
[----:B------:R-:W-:-:S05]  /*0110*/  IMAD.HI R20, R3, -0x6db6db6d, R2 ;  /* 0x9249249303147827 */ /* 0x000fca00078e0202 */
[----:B------:R-:W-:Y:S01]  /*0120*/  SHF.R.U32.HI R5, RZ, 0x1f, R20 ;  /* 0x0000001fff057819 */ /* 0x000fe20000011614 */
[----:B------:R-:W1:Y:S03]  /*0130*/  LDC.64 R10, c[0x0][0x258] ;  /* 0x00009600ff0a7b82 */ /* 0x000e660000000a00 */
[----:B------:R-:W-:-:S05]  /*0140*/  LEA.HI.SX32 R20, R20, R5, 0x18 ;  /* 0x0000000514147211 */ /* 0x000fca00078fc2ff */
[----:B------:R-:W-:Y:S01]  /*0150*/  IMAD R23, R20, -0x1c0, R3 ;  /* 0xfffffe4014177824 */ /* 0x000fe200078e0203 */
[----:B------:R-:W1:Y:S03]  /*0160*/  LDC.64 R4, c[0x0][0x228] ;  /* 0x00008a00ff047b82 */ /* 0x000e660000000a00 */
[C---:B--2---:R-:W-:Y:S01]  /*0170*/  IMAD.WIDE R8, R23.reuse, 0x4, R8 ;  /* 0x0000000417087825 */ /* 0x044fe200078e0208 */
[C---:B------:R-:W-:Y:S02]  /*0180*/  ISETP.GE.AND P1, PT, R23.reuse, 0xc0, PT ;  /* 0x000000c01700780c */ /* 0x040fe40003f26270 */
[----:B------:R-:W-:Y:S02]  /*0190*/  ISETP.GT.AND P2, PT, R23, 0xbf, !P0 ;  /* 0x000000bf1700780c */ /* 0x000fe40004744270 */
[----:B------:R-:W-:Y:S01]  /*01a0*/  ISETP.LT.AND P3, PT, R3, 0x1c00, !P1 ;  /* 0x00001c000300780c */ /* 0x000fe20004f61270 */
[----:B----4-:R-:W-:-:S10]  /*01b0*/  IMAD.WIDE R12, R23, 0x4, R12 ;  /* 0x00000004170c7825 */ /* 0x010fd400078e020c */
[----:B------:R-:W2:Y:S04]  /*01c0*/  @P2 LDG.E.EL R0, desc[UR4][R12.64+-0x300] ;  /* 0xfffd00040c002981 */ /* 0x000ea8000c2e1900 */
[----:B------:R4:W2:Y:S01]  /*01d0*/  @P3 LDG.E.EL R21, desc[UR4][R8.64] ;  /* 0x0000000408153981 */ /* 0x0008a2000c2e1900 */
[----:B------:R-:W-:-:S05]  /*01e0*/  IMAD.SHL.U32 R2, R20, 0x100, RZ ;  /* 0x0000010014027824 */ /* 0x000fca00078e00ff */
[----:B------:R-:W-:Y:S01]  /*01f0*/  SHF.R.S32.HI R22, RZ, 0x1f, R2 ;  /* 0x0000001fff167819 */ /* 0x000fe20000011402 */
[----:B0---4-:R-:W0:Y:S01]  /*0200*/  LDC.64 R8, c[0x0][0x250] ;  /* 0x00009400ff087b82 */ /* 0x011e220000000a00 */
[----:B------:R-:W-:Y:S01]  /*0210*/  IADD3 R2, P4, R23, R2, RZ ;  /* 0x0000000217027210 */ /* 0x000fe20007f9e0ff */
[----:B------:R-:W-:-:S03]  /*0220*/  IMAD R25, R20, 0xc0, R23 ;  /* 0x000000c014197824 */ /* 0x000fc600078e0217 */
[C---:B------:R-:W-:Y:S02]  /*0230*/  LEA.HI.X.SX32 R13, R23.reuse, R22, 0x1, P4 ;  /* 0x00000016170d7211 */ /* 0x040fe400020f0eff */
[C---:B------:R-:W-:Y:S01]  /*0240*/  LEA R12, P4, R2.reuse, UR6, 0x2 ;  /* 0x00000006020c7c11 */ /* 0x040fe2000f8810ff */
[----:B------:R-:W-:Y:S01]  /*0250*/  HFMA2.MMA R22, -RZ, RZ, 0, 0 ;  /* 0x00000000ff167435 */ /* 0x000fe200000001ff */
[----:B-----5:R-:W-:Y:S02]  /*0260*/  IMAD.WIDE R14, R23, 0x4, R14 ;  /* 0x00000004170e7825 */ /* 0x020fe400078e020e */
[----:B------:R-:W-:Y:S02]  /*0270*/  LEA.HI.X R13, R2, UR7, R13, 0x2, P4 ;  /* 0x00000007020d7c11 */ /* 0x000fe4000a0f140d */
[----:B------:R-:W-:Y:S01]  /*0280*/  MOV R2, RZ ;  /* 0x000000ff00027202 */ /* 0x000fe20000000f00 */
[----:B------:R-:W-:Y:S01]  /*0290*/  IMAD.WIDE R18, R25, 0x4, R18 ;  /* 0x0000000419127825 */ /* 0x000fe200078e0212 */
[----:B------:R-:W-:-:S03]  /*02a0*/  CS2R R24, SRZ ;  /* 0x0000000000187805 */ /* 0x000fc6000001ff00 */
[----:B------:R-:W-:Y:S01]  /*02b0*/  IMAD.MOV.U32 R20, RZ, RZ, RZ ;  /* 0x000000ffff147224 */ /* 0x000fe200078e00ff */
[----:B------:R4:W5:Y:S01]  /*02c0*/  @P3 LDG.E.EL R2, desc[UR4][R14.64] ;  /* 0x000000040e023981 */ /* 0x000962000c2e1900 */
[----:B-1----:R-:W-:-:S03]  /*02d0*/  IMAD.WIDE R16, R23, 0x4, R16 ;  /* 0x0000000417107825 */ /* 0x002fc600078e0210 */
[----:B------:R-:W5:Y:S01]  /*02e0*/  @P3 LDG.E.EL R22, desc[UR4][R18.64] ;  /* 0x0000000412163981 */ /* 0x000f62000c2e1900 */
[----:B------:R-:W-:Y:S02]  /*02f0*/  IMAD.MOV.U32 R26, RZ, RZ, RZ ;  /* 0x000000ffff1a7224 */ /* 0x000fe400078e00ff */
[C---:B------:R-:W-:Y:S01]  /*0300*/  IMAD.WIDE R4, R23.reuse, 0x4, R4 ;  /* 0x0000000417047825 */ /* 0x040fe200078e0204 */
[----:B------:R-:W5:Y:S03]  /*0310*/  @P2 LDG.E.EL R20, desc[UR4][R16.64+-0x300] ;  /* 0xfffd000410142981 */ /* 0x000f66000c2e1900 */
[C---:B---3--:R-:W-:Y:S01]  /*0320*/  IMAD.WIDE R6, R23.reuse, 0x4, R6 ;  /* 0x0000000417067825 */ /* 0x048fe200078e0206 */
[----:B------:R-:W3:Y:S03]  /*0330*/  @P2 LDG.E.EL R24, desc[UR4][R12.64+-0x300] ;  /* 0xfffd00040c182981 */ /* 0x000ee6000c2e1900 */
[C---:B0-----:R-:W-:Y:S01]  /*0340*/  IMAD.WIDE R8, R23.reuse, 0x4, R8 ;  /* 0x0000000417087825 */ /* 0x041fe200078e0208 */
[----:B------:R0:W3:Y:S03]  /*0350*/  @P3 LDG.E.EL R25, desc[UR4][R4.64] ;  /* 0x0000000404193981 */ /* 0x0000e6000c2e1900 */
[----:B------:R-:W-:Y:S01]  /*0360*/  IMAD.WIDE R10, R23, 0x4, R10 ;  /* 0x00000004170a7825 */ /* 0x000fe200078e020a */
[----:B------:R-:W-:Y:S01]  /*0370*/  MOV R23, RZ ;  /* 0x000000ff00177202 */ /* 0x000fe20000000f00 */
[----:B------:R1:W3:Y:S02]  /*0380*/  @P3 LDG.E.EL R26, desc[UR4][R6.64] ;  /* 0x00000004061a3981 */ /* 0x0002e4000c2e1900 */
[----:B----4-:R-:W-:-:S03]  /*0390*/  IMAD.MOV.U32 R14, RZ, RZ, RZ ;  /* 0x000000ffff0e7224 */ /* 0x010fc600078e00ff */
[----:B------:R5:W4:Y:S04]  /*03a0*/  @P2 LDG.E.EL R23, desc[UR4][R8.64+-0x300] ;  /* 0xfffd000408172981 */ /* 0x000b28000c2e1900 */
[----:B------:R1:W4:Y:S01]  /*03b0*/  @P2 LDG.E.EL R14, desc[UR4][R10.64+-0x300] ;  /* 0xfffd00040a0e2981 */ /* 0x000322000c2e1900 */
[----:B0-----:R-:W-:Y:S01]  /*03c0*/  HFMA2.MMA R4, -RZ, RZ, 1.625, 0 ;  /* 0x3e800000ff047435 */ /* 0x001fe200000001ff */
[----:B--2---:R-:W-:-:S05]  /*03d0*/  SEL R21, R21, RZ, P3 ;  /* 0x000000ff15157207 */ /* 0x004fca0001800000 */
[----:B------:R-:W-:Y:S01]  /*03e0*/  FADD R21, R21, 0.0010000000474974513054 ;  /* 0x3a83126f15157421 */ /* 0x000fe20000000000 */
[----:B------:R-:W-:-:S03]  /*03f0*/  SEL R0, R0, RZ, P2 ;  /* 0x000000ff00007207 */ /* 0x000fc60001000000 */
[----:B------:R-:W0:Y:S02]  /*0400*/  MUFU.SQRT R12, R21 ;  /* 0x00000015000c7308 */ /* 0x000e240000002000 */
[----:B------:R-:W-:-:S06]  /*0410*/  FADD R0, R0, 0.0010000000474974513054 ;  /* 0x3a83126f00007421 */ /* 0x000fcc0000000000 */
[----:B------:R-:W2:Y:S01]  /*0420*/  MUFU.SQRT R13, R0 ;  /* 0x00000000000d7308 */ /* 0x000ea20000002000 */
[C---:B0-----:R-:W-:Y:S02]  /*0430*/  FSETP.GT.AND P6, PT, R12.reuse, 8.50705917302346158658e+37, PT ;  /* 0x7e8000000c00780b */ /* 0x041fe40003fc4000 */
[----:B------:R-:W-:Y:S02]  /*0440*/  FSETP.GEU.AND P4, PT, R12, 1.175494350822287508e-38, PT ;  /* 0x008000000c00780b */ /* 0x000fe40003f8e000 */
[----:B-1----:R-:W-:Y:S02]  /*0450*/  FSEL R7, R4, 1, P6 ;  /* 0x3f80000004077808 */ /* 0x002fe40003000000 */
[----:B--2---:R-:W-:-:S07]  /*0460*/  FSETP.GT.AND P5, PT, R13, 8.50705917302346158658e+37, PT ;  /* 0x7e8000000d00780b */ /* 0x004fce0003fa4000 */
[----:B------:R-:W-:Y:S01]  /*0470*/  @P6 FMUL R12, R12, 0.25 ;  /* 0x3e8000000c0c6820 */ /* 0x000fe20000400000 */
[----:B------:R-:W-:-:S03]  /*0480*/  FSETP.GEU.AND P6, PT, R13, 1.175494350822287508e-38, PT ;  /* 0x008000000d00780b */ /* 0x000fc60003fce000 */
[----:B------:R-:W-:Y:S02]  /*0490*/  @!P4 FMUL R12, R12, 16777216 ;  /* 0x4b8000000c0cc820 */ /* 0x000fe40000400000 */
[----:B------:R-:W-:-:S08]  /*04a0*/  @P5 FMUL R13, R13, 0.25 ;  /* 0x3e8000000d0d5820 */ /* 0x000fd00000400000 */
[----:B------:R-:W-:Y:S01]  /*04b0*/  @!P6 FMUL R13, R13, 16777216 ;  /* 0x4b8000000d0de820 */ /* 0x000fe20000400000 */
[----:B------:R-:W0:Y:S01]  /*04c0*/  MUFU.RCP R12, R12 ;  /* 0x0000000c000c7308 */ /* 0x000e220000001000 */
[----:B------:R-:W-:Y:S02]  /*04d0*/  FSEL R6, R4, 1, P5 ;  /* 0x3f80000004067808 */ /* 0x000fe40002800000 */
[----:B-----5:R-:W-:Y:S01]  /*04e0*/  SEL R9, R2, RZ, P3 ;  /* 0x000000ff02097207 */ /* 0x020fe20001800000 */
[----:B------:R-:W1:Y:S04]  /*04f0*/  LDC.64 R4, c[0x0][0x260] ;  /* 0x00009800ff047b82 */ /* 0x000e680000000a00 */
[----:B------:R-:W2:Y:S01]  /*0500*/  MUFU.RCP R13, R13 ;  /* 0x0000000d000d7308 */ /* 0x000ea20000001000 */
[----:B------:R-:W-:Y:S01]  /*0510*/  SEL R2, R22, RZ, P3 ;  /* 0x000000ff16027207 */ /* 0x000fe20001800000 */
[----:B------:R-:W-:Y:S01]  /*0520*/  @!P4 FMUL R7, R7, 16777216 ;  /* 0x4b8000000707c820 */ /* 0x000fe20000400000 */
[----:B------:R-:W-:Y:S01]  /*0530*/  SEL R11, R20, RZ, P2 ;  /* 0x000000ff140b7207 */ /* 0x000fe20001000000 */
[----:B------:R-:W-:Y:S01]  /*0540*/  @!P6 FMUL R6, R6, 16777216 ;  /* 0x4b8000000606e820 */ /* 0x000fe20000400000 */
[----:B---3--:R-:W-:Y:S01]  /*0550*/  SEL R0, R24, RZ, P2 ;  /* 0x000000ff18007207 */ /* 0x008fe20001000000 */
[----:B------:R-:W-:Y:S01]  /*0560*/  FADD R2, R2, -R9 ;  /* 0x8000000902027221 */ /* 0x000fe20000000000 */
[----:B0-----:R-:W-:Y:S01]  /*0570*/  FMUL R7, R12, R7 ;  /* 0x000000070c077220 */ /* 0x001fe20000400000 */
[----:B------:R-:W-:-:S02]  /*0580*/  SEL R25, R25, RZ, P3 ;  /* 0x000000ff19197207 */ /* 0x000fc40001800000 */
[----:B------:R-:W-:Y:S01]  /*0590*/  FADD R0, R0, -R11 ;  /* 0x8000000b00007221 */ /* 0x000fe20000000000 */
[----:B------:R-:W-:Y:S01]  /*05a0*/  SEL R26, R26, RZ, P3 ;  /* 0x000000ff1a1a7207 */ /* 0x000fe20001800000 */
[----:B------:R-:W-:Y:S01]  /*05b0*/  FMUL R2, R7, R2 ;  /* 0x0000000207027220 */ /* 0x000fe20000400000 */
[----:B--2---:R-:W-:Y:S01]  /*05c0*/  FMUL R13, R13, R6 ;  /* 0x000000060d0d7220 */ /* 0x004fe20000400000 */
[----:B----4-:R-:W-:Y:S02]  /*05d0*/  SEL R23, R23, RZ, P2 ;  /* 0x000000ff17177207 */ /* 0x010fe40001000000 */
[----:B------:R-:W-:Y:S01]  /*05e0*/  SEL R14, R14, RZ, P2 ;  /* 0x000000ff0e0e7207 */ /* 0x000fe20001000000 */
[----:B------:R-:W-:Y:S01]  /*05f0*/  FMUL R13, R0, R13 ;  /* 0x0000000d000d7220 */ /* 0x000fe20000400000 */
[----:B------:R-:W-:-:S03]  /*0600*/  FFMA R2, R25, R2, R26 ;  /* 0x0000000219027223 */ /* 0x000fc6000000001a */
[----:B------:R-:W-:Y:S02]  /*0610*/  FFMA R14, R13, R23, R14 ;  /* 0x000000170d0e7223 */ /* 0x000fe4000000000e */
[----:B------:R-:W-:-:S03]  /*0620*/  FSETP.GEU.AND P2, PT, R2, RZ, PT ;  /* 0x000000ff0200720b */ /* 0x000fc60003f4e000 */
[----:B------:R-:W-:Y:S01]  /*0630*/  FSETP.GEU.AND P3, PT, R14, RZ, PT ;  /* 0x000000ff0e00720b */ /* 0x000fe20003f6e000 */
[----:B-1----:R-:W-:Y:S01]  /*0640*/  IMAD.WIDE R4, R3, 0x4, R4 ;  /* 0x0000000403047825 */ /* 0x002fe200078e0204 */
[----:B------:R-:W-:Y:S02]  /*0650*/  FSEL R7, R2, RZ, P2 ;  /* 0x000000ff02077208 */ /* 0x000fe40001000000 */
[----:B------:R-:W-:Y:S01]  /*0660*/  @P1 FSEL R7, R14, RZ, P3 ;  /* 0x000000ff0e071208 */ /* 0x000fe20001800000 */
[----:B------:R-:W-:Y:S08]  /*0670*/  @P0 EXIT ;  /* 0x000000000000094d */ /* 0x000ff00003800000 */
[----:B------:R-:W-:Y:S01]  /*0680*/  STG.E desc[UR4][R4.64], R7 ;  /* 0x0000000704007986 */ /* 0x000fe2000c101904 */
[----:B------:R-:W-:Y:S05]  /*0690*/  EXIT ;  /* 0x000000000000794d */ /* 0x000fea0003800000 */
.L_x_0:
[----:B------:R-:W-:-:S00]  /*06a0*/  BRA `(.L_x_0) ;  /* 0xfffffffc00fc7947 */ /* 0x000fc0000383ffff */
[----:B------:R-:W-:-:S00]  /*06b0*/  NOP ;  /* 0x0000000000007918 */ /* 0x000fc00000000000 */
        /* <DEDUP_REMOVED lines=12> */
.L_x_1:


//--------------------- .nv.global.init           --------------------------
	.section	.nv.global.init,"aw",@progbits
.nv.global.init:
	.type		_$_str,@object
	.size		_$_str,(_$_str_$_2 - _$_str)
_$_str:
        /*0000*/ 	.byte	0x5f, 0x5f, 0x43, 0x55, 0x44, 0x41, 0x5f, 0x46, 0x54, 0x5a, 0x00
	.type		_$_str_$_2,@object
	.size		_$_str_$_2,(.L_1 - _$_str_$_2)
_$_str_$_2:
        /*000b*/ 	.byte	0x5f, 0x5f, 0x43, 0x55, 0x44, 0x41, 0x5f, 0x50, 0x52, 0x45, 0x43, 0x5f, 0x53, 0x51, 0x52, 0x54
        /*001b*/ 	.byte	0x00
.L_1:


//--------------------- .nv.constant0.triton_poi_fused_cat_51 --------------------------
	.section	.nv.constant0.triton_poi_fused_cat_51,"a",@progbits
	.sectionflags	@""
	.align	4
.nv.constant0.triton_poi_fused_cat_51:
	.zero		620
